	.headerflags	@"EF_CUDA_TEXMODE_UNIFIED EF_CUDA_64BIT_ADDRESS EF_CUDA_ACCELERATORS EF_CUDA_SM90 EF_CUDA_VIRTUAL_SM(EF_CUDA_SM90)"
	.elftype	@"ET_EXEC"


//--------------------- .nv.info                  --------------------------
	.section	.nv.info,"",@"SHT_CUDA_INFO"
	.align	4


	//----- nvinfo : EIATTR_REGCOUNT
	.align		4
        /*0000*/ 	.byte	0x04, 0x2f
        /*0002*/ 	.short	(.L_3 - .L_2)
	.align		4
.L_2:
        /*0004*/ 	.word	index@(triton_poi_fused__native_batch_norm_legit_no_training_relu_6)
        /*0008*/ 	.word	0x00000016


	//----- nvinfo : EIATTR_MIN_STACK_SIZE
	.align		4
.L_3:
        /*000c*/ 	.byte	0x04, 0x12
        /*000e*/ 	.short	(.L_5 - .L_4)
	.align		4
.L_4:
        /*0010*/ 	.word	index@(triton_poi_fused__native_batch_norm_legit_no_training_relu_6)
        /*0014*/ 	.word	0x00000000


	//----- nvinfo : EIATTR_FRAME_SIZE
	.align		4
.L_5:
        /*0018*/ 	.byte	0x04, 0x11
        /*001a*/ 	.short	(.L_7 - .L_6)
	.align		4
.L_6:
        /*001c*/ 	.word	index@(triton_poi_fused__native_batch_norm_legit_no_training_relu_6)
        /*0020*/ 	.word	0x00000000


	//----- nvinfo : EIATTR_MIN_STACK_SIZE
	.align		4
.L_7:
        /*0024*/ 	.byte	0x04, 0x12
        /*0026*/ 	.short	(.L_9 - .L_8)
	.align		4
.L_8:
        /*0028*/ 	.word	index@(triton_poi_fused__native_batch_norm_legit_no_training_relu_6)
        /*002c*/ 	.word	0x00000000
.L_9:


//--------------------- .nv.info.triton_poi_fused__native_batch_norm_legit_no_training_relu_6 --------------------------
	.section	.nv.info.triton_poi_fused__native_batch_norm_legit_no_training_relu_6,"",@"SHT_CUDA_INFO"
	.sectionflags	@""
	.align	4


	//----- nvinfo : EIATTR_CUDA_API_VERSION
	.align		4
        /*0000*/ 	.byte	0x04, 0x37
        /*0002*/ 	.short	(.L_11 - .L_10)
.L_10:
        /*0004*/ 	.word	0x0000007c


	//----- nvinfo : EIATTR_KPARAM_INFO
	.align		4
.L_11:
        /*0008*/ 	.byte	0x04, 0x17
        /*000a*/ 	.short	(.L_13 - .L_12)
.L_12:
        /*000c*/ 	.word	0x00000000
        /*0010*/ 	.short	0x0006
        /*0012*/ 	.short	0x0030
        /*0014*/ 	.byte	0x00, 0xf0, 0x11, 0x00


	//----- nvinfo : EIATTR_KPARAM_INFO
	.align		4
.L_13:
        /*0018*/ 	.byte	0x04, 0x17
        /*001a*/ 	.short	(.L_15 - .L_14)
.L_14:
        /*001c*/ 	.word	0x00000000
        /*0020*/ 	.short	0x0005
        /*0022*/ 	.short	0x0028
        /*0024*/ 	.byte	0x00, 0xf4, 0x21, 0x00


	//----- nvinfo : EIATTR_KPARAM_INFO
	.align		4
.L_15:
        /*0028*/ 	.byte	0x04, 0x17
        /*002a*/ 	.short	(.L_17 - .L_16)
.L_16:
        /*002c*/ 	.word	0x00000000
        /*0030*/ 	.short	0x0004
        /*0032*/ 	.short	0x0020
        /*0034*/ 	.byte	0x00, 0xf4, 0x21, 0x00


	//----- nvinfo : EIATTR_KPARAM_INFO
	.align		4
.L_17:
        /*0038*/ 	.byte	0x04, 0x17
        /*003a*/ 	.short	(.L_19 - .L_18)
.L_18:
        /*003c*/ 	.word	0x00000000
        /*0040*/ 	.short	0x0003
        /*0042*/ 	.short	0x0018
        /*0044*/ 	.byte	0x00, 0xf4, 0x21, 0x00


	//----- nvinfo : EIATTR_KPARAM_INFO
	.align		4
.L_19:
        /*0048*/ 	.byte	0x04, 0x17
        /*004a*/ 	.short	(.L_21 - .L_20)
.L_20:
        /*004c*/ 	.word	0x00000000
        /*0050*/ 	.short	0x0002
        /*0052*/ 	.short	0x0010
        /*0054*/ 	.byte	0x00, 0xf4, 0x21, 0x00


	//----- nvinfo : EIATTR_KPARAM_INFO
	.align		4
.L_21:
        /*0058*/ 	.byte	0x04, 0x17
        /*005a*/ 	.short	(.L_23 - .L_22)
.L_22:
        /*005c*/ 	.word	0x00000000
        /*0060*/ 	.short	0x0001
        /*0062*/ 	.short	0x0008
        /*0064*/ 	.byte	0x00, 0xf4, 0x21, 0x00


	//----- nvinfo : EIATTR_KPARAM_INFO
	.align		4
.L_23:
        /*0068*/ 	.byte	0x04, 0x17
        /*006a*/ 	.short	(.L_25 - .L_24)
.L_24:
        /*006c*/ 	.word	0x00000000
        /*0070*/ 	.short	0x0000
        /*0072*/ 	.short	0x0000
        /*0074*/ 	.byte	0x00, 0xf4, 0x21, 0x00


	//----- nvinfo : EIATTR_SPARSE_MMA_MASK
	.align		4
.L_25:
        /*0078*/ 	.byte	0x03, 0x50
        /*007a*/ 	.short	0x0000


	//----- nvinfo : EIATTR_MAXREG_COUNT
	.align		4
        /*007c*/ 	.byte	0x03, 0x1b
        /*007e*/ 	.short	0x00ff


	//----- nvinfo : EIATTR_EXIT_INSTR_OFFSETS
	.align		4
        /*0080*/ 	.byte	0x04, 0x1c
        /*0082*/ 	.short	(.L_27 - .L_26)


	//   ....[0]....
.L_26:
        /*0084*/ 	.word	0x00000490


	//   ....[1]....
        /*0088*/ 	.word	0x000004b0


	//----- nvinfo : EIATTR_REQNTID
	.align		4
.L_27:
        /*008c*/ 	.byte	0x04, 0x10
        /*008e*/ 	.short	(.L_29 - .L_28)
.L_28:
        /*0090*/ 	.word	0x00000080
        /*0094*/ 	.word	0x00000001
        /*0098*/ 	.word	0x00000001


	//----- nvinfo : EIATTR_CBANK_PARAM_SIZE
	.align		4
.L_29:
        /*009c*/ 	.byte	0x03, 0x19
        /*009e*/ 	.short	0x0034


	//----- nvinfo : EIATTR_PARAM_CBANK
	.align		4
        /*00a0*/ 	.byte	0x04, 0x0a
        /*00a2*/ 	.short	(.L_31 - .L_30)
	.align		4
.L_30:
        /*00a4*/ 	.word	index@(.nv.constant0.triton_poi_fused__native_batch_norm_legit_no_training_relu_6)
        /*00a8*/ 	.short	0x0210
        /*00aa*/ 	.short	0x0034


	//----- nvinfo : EIATTR_SW_WAR
	.align		4
.L_31:
        /*00ac*/ 	.byte	0x04, 0x36
        /*00ae*/ 	.short	(.L_33 - .L_32)
.L_32:
        /*00b0*/ 	.word	0x00000008
.L_33:


//--------------------- .nv.callgraph             --------------------------
	.section	.nv.callgraph,"",@"SHT_CUDA_CALLGRAPH"
	.align	4
	.sectionentsize	8
	.align		4
        /*0000*/ 	.word	0x00000000
	.align		4
        /*0004*/ 	.word	0xffffffff
	.align		4
        /*0008*/ 	.word	0x00000000
	.align		4
        /*000c*/ 	.word	0xfffffffe
	.align		4
        /*0010*/ 	.word	0x00000000
	.align		4
        /*0014*/ 	.word	0xfffffffd
	.align		4
        /*0018*/ 	.word	0x00000000
	.align		4
        /*001c*/ 	.word	0xfffffffc


//--------------------- .nv.constant4             --------------------------
	.section	.nv.constant4,"a",@progbits
	.align	8
	.align		8
.nv.constant4:
        /*0000*/ 	.dword	_$_str
	.align		8
        /*0008*/ 	.dword	_$_str_$_2


//--------------------- .text.triton_poi_fused__native_batch_norm_legit_no_training_relu_6 --------------------------
	.section	.text.triton_poi_fused__native_batch_norm_legit_no_training_relu_6,"ax",@progbits
	.align	128
        .global         triton_poi_fused__native_batch_norm_legit_no_training_relu_6
        .type           triton_poi_fused__native_batch_norm_legit_no_training_relu_6,@function
        .size           triton_poi_fused__native_batch_norm_legit_no_training_relu_6,(.L_x_1 - triton_poi_fused__native_batch_norm_legit_no_training_relu_6)
        .other          triton_poi_fused__native_batch_norm_legit_no_training_relu_6,@"STO_CUDA_ENTRY STV_DEFAULT"
triton_poi_fused__native_batch_norm_legit_no_training_relu_6:
.text.triton_poi_fused__native_batch_norm_legit_no_training_relu_6:
[----:B------:R-:W0:Y:S01]  /*0000*/  LDC R1, c[0x0][0x28] ;  /* 0x00000a00ff017b82 */ /* 0x000e220000000800 */
[----:B------:R-:W1:Y:S07]  /*0010*/  S2R R0, SR_TID.X ;  /* 0x0000000000007919 */ /* 0x000e6e0000002100 */
[----:B------:R-:W2:Y:S01]  /*0020*/  LDC.64 R8, c[0x0][0x220] ;  /* 0x00008800ff087b82 */ /* 0x000ea20000000a00 */
[----:B------:R-:W-:Y:S01]  /*0030*/  ULDC.64 UR4, c[0x0][0x208] ;  /* 0x0000820000047ab9 */ /* 0x000fe20000000a00 */
[----:B------:R-:W3:Y:S06]  /*0040*/  S2R R5, SR_CTAID.X ;  /* 0x0000000000057919 */ /* 0x000eec0000002500 */
[----:B------:R-:W4:Y:S08]  /*0050*/  LDC.64 R14, c[0x0][0x218] ;  /* 0x00008600ff0e7b82 */ /* 0x000f300000000a00 */
[----:B------:R-:W5:Y:S08]  /*0060*/  LDC.64 R12, c[0x0][0x210] ;  /* 0x00008400ff0c7b82 */ /* 0x000f700000000a00 */
[----:B------:R-:W4:Y:S01]  /*0070*/  LDC.64 R16, c[0x0][0x228] ;  /* 0x00008a00ff107b82 */ /* 0x000f220000000a00 */
[----:B-1----:R-:W-:-:S07]  /*0080*/  IMAD.SHL.U32 R0, R0, 0x2, RZ ;  /* 0x0000000200007824 */ /* 0x002fce00078e00ff */
[----:B------:R-:W1:Y:S01]  /*0090*/  LDC.64 R18, c[0x0][0x230] ;  /* 0x00008c00ff127b82 */ /* 0x000e620000000a00 */
[----:B---3--:R-:W-:Y:S02]  /*00a0*/  SHF.R.S32.HI R3, RZ, 0x17, R5 ;  /* 0x00000017ff037819 */ /* 0x008fe40000011405 */
[----:B------:R-:W-:Y:S02]  /*00b0*/  LOP3.LUT R0, R0, 0xfe, RZ, 0xc0, !PT ;  /* 0x000000fe00007812 */ /* 0x000fe400078ec0ff */
[----:B------:R-:W-:-:S03]  /*00c0*/  SGXT R3, R3, 0x1 ;  /* 0x000000010303781a */ /* 0x000fc60000000200 */
[----:B------:R-:W-:Y:S01]  /*00d0*/  IMAD R0, R5, 0x100, R0 ;  /* 0x0000010005007824 */ /* 0x000fe200078e0200 */
[----:B------:R-:W-:-:S04]  /*00e0*/  CS2R R4, SRZ ;  /* 0x0000000000047805 */ /* 0x000fc8000001ff00 */
[----:B------:R-:W-:Y:S02]  /*00f0*/  LEA.HI R3, R3, R0, RZ, 0x2 ;  /* 0x0000000003037211 */ /* 0x000fe400078f10ff */
[----:B------:R-:W-:Y:S02]  /*0100*/  ISETP.GE.AND P0, PT, R0, 0x200, PT ;  /* 0x000002000000780c */ /* 0x000fe40003f06270 */
[--C-:B------:R-:W-:Y:S02]  /*0110*/  SHF.R.S32.HI R2, RZ, 0x2, R3.reuse ;  /* 0x00000002ff027819 */ /* 0x100fe40000011403 */
[----:B------:R-:W-:-:S04]  /*0120*/  SHF.R.S32.HI R3, RZ, 0x1f, R3 ;  /* 0x0000001fff037819 */ /* 0x000fc80000011403 */
[----:B------:R-:W-:-:S04]  /*0130*/  LEA.HI R3, R3, R2, RZ, 0x5 ;  /* 0x0000000203037211 */ /* 0x000fc800078f28ff */
[----:B------:R-:W-:-:S04]  /*0140*/  LOP3.LUT R3, R3, 0xffffffe0, RZ, 0xc0, !PT ;  /* 0xffffffe003037812 */ /* 0x000fc800078ec0ff */
[----:B------:R-:W-:-:S05]  /*0150*/  IADD3 R11, R2, -R3, RZ ;  /* 0x80000003020b7210 */ /* 0x000fca0007ffe0ff */
[----:B--2---:R-:W-:-:S05]  /*0160*/  IMAD.WIDE R8, R11, 0x4, R8 ;  /* 0x000000040b087825 */ /* 0x004fca00078e0208 */
[----:B------:R-:W2:Y:S04]  /*0170*/  @!P0 LDG.E.EL R4, desc[UR4][R8.64] ;  /* 0x0000000408048981 */ /* 0x000ea8000c2e1900 */
[----:B------:R3:W2:Y:S01]  /*0180*/  @!P0 LDG.E.EL R5, desc[UR4][R8.64] ;  /* 0x0000000408058981 */ /* 0x0006a2000c2e1900 */
[----:B------:R-:W-:Y:S02]  /*0190*/  CS2R R6, SRZ ;  /* 0x0000000000067805 */ /* 0x000fe4000001ff00 */
[----:B------:R-:W-:Y:S01]  /*01a0*/  CS2R R2, SRZ ;  /* 0x0000000000027805 */ /* 0x000fe2000001ff00 */
[----:B----4-:R-:W-:-:S04]  /*01b0*/  IMAD.WIDE R14, R11, 0x4, R14 ;  /* 0x000000040b0e7825 */ /* 0x010fc800078e020e */
[----:B-----5:R-:W-:Y:S01]  /*01c0*/  IMAD.WIDE R12, R0, 0x4, R12 ;  /* 0x00000004000c7825 */ /* 0x020fe200078e020c */
[----:B------:R-:W4:Y:S01]  /*01d0*/  @!P0 LDG.E.EL R7, desc[UR4][R14.64] ;  /* 0x000000040e078981 */ /* 0x000f22000c2e1900 */
[----:B---3--:R-:W-:Y:S02]  /*01e0*/  CS2R R8, SRZ ;  /* 0x0000000000087805 */ /* 0x008fe4000001ff00 */
[C---:B0-----:R-:W-:Y:S01]  /*01f0*/  IMAD.WIDE R16, R11.reuse, 0x4, R16 ;  /* 0x000000040b107825 */ /* 0x041fe200078e0210 */
[----:B------:R0:W3:Y:S03]  /*0200*/  @!P0 LDG.E.EL R6, desc[UR4][R14.64] ;  /* 0x000000040e068981 */ /* 0x0000e6000c2e1900 */
[----:B-1----:R-:W-:Y:S01]  /*0210*/  IMAD.WIDE R18, R11, 0x4, R18 ;  /* 0x000000040b127825 */ /* 0x002fe200078e0212 */
[----:B------:R1:W4:Y:S01]  /*0220*/  @!P0 LDG.E.64 R2, desc[UR4][R12.64] ;  /* 0x000000040c028981 */ /* 0x000322000c1e1b00 */
[----:B------:R-:W-:-:S03]  /*0230*/  CS2R R10, SRZ ;  /* 0x00000000000a7805 */ /* 0x000fc6000001ff00 */
[----:B------:R-:W5:Y:S04]  /*0240*/  @!P0 LDG.E.EL R9, desc[UR4][R18.64] ;  /* 0x0000000412098981 */ /* 0x000f68000c2e1900 */
[----:B------:R-:W5:Y:S04]  /*0250*/  @!P0 LDG.E.EL R10, desc[UR4][R16.64] ;  /* 0x00000004100a8981 */ /* 0x000f68000c2e1900 */
[----:B------:R-:W3:Y:S04]  /*0260*/  @!P0 LDG.E.EL R11, desc[UR4][R16.64] ;  /* 0x00000004100b8981 */ /* 0x000ee8000c2e1900 */
[----:B------:R-:W3:Y:S01]  /*0270*/  @!P0 LDG.E.EL R8, desc[UR4][R18.64] ;  /* 0x0000000412088981 */ /* 0x000ee2000c2e1900 */
[----:B0-----:R-:W-:-:S02]  /*0280*/  IMAD.MOV.U32 R14, RZ, RZ, 0x3e800000 ;  /* 0x3e800000ff0e7424 */ /* 0x001fc400078e00ff */
[----:B--2---:R-:W-:Y:S01]  /*0290*/  FADD R4, R4, 9.9999997473787516356e-06 ;  /* 0x3727c5ac04047421 */ /* 0x004fe20000000000 */
[----:B------:R-:W-:-:S03]  /*02a0*/  FADD R5, R5, 9.9999997473787516356e-06 ;  /* 0x3727c5ac05057421 */ /* 0x000fc60000000000 */
[----:B-1----:R-:W0:Y:S08]  /*02b0*/  MUFU.SQRT R12, R4 ;  /* 0x00000004000c7308 */ /* 0x002e300000002000 */
[----:B------:R1:W2:Y:S01]  /*02c0*/  MUFU.SQRT R13, R5 ;  /* 0x00000005000d7308 */ /* 0x0002a20000002000 */
[C---:B0-----:R-:W-:Y:S02]  /*02d0*/  FSETP.GT.AND P1, PT, R12.reuse, 8.50705917302346158658e+37, PT ;  /* 0x7e8000000c00780b */ /* 0x041fe40003f24000 */
[----:B------:R-:W-:Y:S01]  /*02e0*/  FSETP.GEU.AND P3, PT, R12, 1.175494350822287508e-38, PT ;  /* 0x008000000c00780b */ /* 0x000fe20003f6e000 */
[----:B-1----:R-:W0:Y:S01]  /*02f0*/  LDC.64 R4, c[0x0][0x238] ;  /* 0x00008e00ff047b82 */ /* 0x002e220000000a00 */
[----:B--2---:R-:W-:-:S02]  /*0300*/  FSETP.GT.AND P2, PT, R13, 8.50705917302346158658e+37, PT ;  /* 0x7e8000000d00780b */ /* 0x004fc40003f44000 */
[----:B------:R-:W-:-:S07]  /*0310*/  FSETP.GEU.AND P4, PT, R13, 1.175494350822287508e-38, PT ;  /* 0x008000000d00780b */ /* 0x000fce0003f8e000 */
[----:B------:R-:W-:-:S04]  /*0320*/  @P1 FMUL R12, R12, 0.25 ;  /* 0x3e8000000c0c1820 */ /* 0x000fc80000400000 */
[----:B------:R-:W-:Y:S01]  /*0330*/  @!P3 FMUL R12, R12, 16777216 ;  /* 0x4b8000000c0cb820 */ /* 0x000fe20000400000 */
[----:B------:R-:W-:-:S04]  /*0340*/  @P2 FMUL R13, R13, 0.25 ;  /* 0x3e8000000d0d2820 */ /* 0x000fc80000400000 */
[----:B------:R-:W-:Y:S01]  /*0350*/  @!P4 FMUL R13, R13, 16777216 ;  /* 0x4b8000000d0dc820 */ /* 0x000fe20000400000 */
[----:B------:R-:W1:Y:S01]  /*0360*/  MUFU.RCP R12, R12 ;  /* 0x0000000c000c7308 */ /* 0x000e620000001000 */
[----:B------:R-:W-:-:S07]  /*0370*/  FSEL R15, R14, 1, P1 ;  /* 0x3f8000000e0f7808 */ /* 0x000fce0000800000 */
[----:B------:R-:W2:Y:S01]  /*0380*/  MUFU.RCP R13, R13 ;  /* 0x0000000d000d7308 */ /* 0x000ea20000001000 */
[----:B------:R-:W-:Y:S01]  /*0390*/  FSEL R14, R14, 1, P2 ;  /* 0x3f8000000e0e7808 */ /* 0x000fe20001000000 */
[----:B------:R-:W-:-:S04]  /*03a0*/  @!P3 FMUL R15, R15, 16777216 ;  /* 0x4b8000000f0fb820 */ /* 0x000fc80000400000 */
[----:B------:R-:W-:Y:S01]  /*03b0*/  @!P4 FMUL R14, R14, 16777216 ;  /* 0x4b8000000e0ec820 */ /* 0x000fe20000400000 */
[----:B----4-:R-:W-:Y:S01]  /*03c0*/  FADD R2, -R7, R2 ;  /* 0x0000000207027221 */ /* 0x010fe20000000100 */
[----:B---3--:R-:W-:Y:S01]  /*03d0*/  FADD R3, -R6, R3 ;  /* 0x0000000306037221 */ /* 0x008fe20000000100 */
[----:B-1----:R-:W-:Y:S01]  /*03e0*/  FMUL R15, R12, R15 ;  /* 0x0000000f0c0f7220 */ /* 0x002fe20000400000 */
[----:B--2---:R-:W-:-:S03]  /*03f0*/  FMUL R14, R13, R14 ;  /* 0x0000000e0d0e7220 */ /* 0x004fc60000400000 */
[----:B------:R-:W-:Y:S01]  /*0400*/  FMUL R2, R2, R15 ;  /* 0x0000000f02027220 */ /* 0x000fe20000400000 */
[----:B------:R-:W-:-:S03]  /*0410*/  FMUL R3, R3, R14 ;  /* 0x0000000e03037220 */ /* 0x000fc60000400000 */
[----:B-----5:R-:W-:Y:S01]  /*0420*/  FFMA R2, R2, R10, R9 ;  /* 0x0000000a02027223 */ /* 0x020fe20000000009 */
[----:B------:R-:W-:-:S04]  /*0430*/  FFMA R3, R3, R11, R8 ;  /* 0x0000000b03037223 */ /* 0x000fc80000000008 */
[----:B------:R-:W-:Y:S02]  /*0440*/  FSETP.GEU.AND P1, PT, R2, RZ, PT ;  /* 0x000000ff0200720b */ /* 0x000fe40003f2e000 */
[C---:B------:R-:W-:Y:S01]  /*0450*/  FSETP.GEU.AND P2, PT, R3.reuse, RZ, PT ;  /* 0x000000ff0300720b */ /* 0x040fe20003f4e000 */
[----:B0-----:R-:W-:Y:S01]  /*0460*/  IMAD.WIDE R4, R0, 0x4, R4 ;  /* 0x0000000400047825 */ /* 0x001fe200078e0204 */
[----:B------:R-:W-:Y:S02]  /*0470*/  FSEL R2, R2, RZ, P1 ;  /* 0x000000ff02027208 */ /* 0x000fe40000800000 */
[----:B------:R-:W-:Y:S01]  /*0480*/  FSEL R3, R3, RZ, P2 ;  /* 0x000000ff03037208 */ /* 0x000fe20001000000 */
[----:B------:R-:W-:Y:S08]  /*0490*/  @P0 EXIT ;  /* 0x000000000000094d */ /* 0x000ff00003800000 */
[----:B------:R-:W-:Y:S01]  /*04a0*/  STG.E.64 desc[UR4][R4.64], R2 ;  /* 0x0000000204007986 */ /* 0x000fe2000c101b04 */
[----:B------:R-:W-:Y:S05]  /*04b0*/  EXIT ;  /* 0x000000000000794d */ /* 0x000fea0003800000 */
.L_x_0:
[----:B------:R-:W-:-:S00]  /*04c0*/  BRA `(.L_x_0) ;  /* 0xfffffffc00fc7947 */ /* 0x000fc0000383ffff */
[----:B------:R-:W-:-:S00]  /*04d0*/  NOP ;  /* 0x0000000000007918 */ /* 0x000fc00000000000 */
        /* <DEDUP_REMOVED lines=10> */
.L_x_1:


//--------------------- .nv.global.init           --------------------------
	.section	.nv.global.init,"aw",@progbits
.nv.global.init:
	.type		_$_str,@object
	.size		_$_str,(_$_str_$_2 - _$_str)
_$_str:
        /*0000*/ 	.byte	0x5f, 0x5f, 0x43, 0x55, 0x44, 0x41, 0x5f, 0x46, 0x54, 0x5a, 0x00
	.type		_$_str_$_2,@object
	.size		_$_str_$_2,(.L_1 - _$_str_$_2)
_$_str_$_2:
        /*000b*/ 	.byte	0x5f, 0x5f, 0x43, 0x55, 0x44, 0x41, 0x5f, 0x50, 0x52, 0x45, 0x43, 0x5f, 0x53, 0x51, 0x52, 0x54
        /*001b*/ 	.byte	0x00
.L_1:


//--------------------- .nv.constant0.triton_poi_fused__native_batch_norm_legit_no_training_relu_6 --------------------------
	.section	.nv.constant0.triton_poi_fused__native_batch_norm_legit_no_training_relu_6,"a",@progbits
	.sectionflags	@""
	.align	4
.nv.constant0.triton_poi_fused__native_batch_norm_legit_no_training_relu_6:
	.zero		580
